	.headerflags	@"EF_CUDA_TEXMODE_UNIFIED EF_CUDA_64BIT_ADDRESS EF_CUDA_ACCELERATORS EF_CUDA_SM90 EF_CUDA_VIRTUAL_SM(EF_CUDA_SM90)"
	.elftype	@"ET_EXEC"


//--------------------- .nv.info                  --------------------------
	.section	.nv.info,"",@"SHT_CUDA_INFO"
	.align	4


	//----- nvinfo : EIATTR_REGCOUNT
	.align		4
        /*0000*/ 	.byte	0x04, 0x2f
        /*0002*/ 	.short	(.L_1 - .L_0)
	.align		4
.L_0:
        /*0004*/ 	.word	index@(triton_poi_fused__softmax_mean_2)
        /*0008*/ 	.word	0x00000016


	//----- nvinfo : EIATTR_MIN_STACK_SIZE
	.align		4
.L_1:
        /*000c*/ 	.byte	0x04, 0x12
        /*000e*/ 	.short	(.L_3 - .L_2)
	.align		4
.L_2:
        /*0010*/ 	.word	index@(triton_poi_fused__softmax_mean_2)
        /*0014*/ 	.word	0x00000000


	//----- nvinfo : EIATTR_FRAME_SIZE
	.align		4
.L_3:
        /*0018*/ 	.byte	0x04, 0x11
        /*001a*/ 	.short	(.L_5 - .L_4)
	.align		4
.L_4:
        /*001c*/ 	.word	index@(triton_poi_fused__softmax_mean_2)
        /*0020*/ 	.word	0x00000000


	//----- nvinfo : EIATTR_MIN_STACK_SIZE
	.align		4
.L_5:
        /*0024*/ 	.byte	0x04, 0x12
        /*0026*/ 	.short	(.L_7 - .L_6)
	.align		4
.L_6:
        /*0028*/ 	.word	index@(triton_poi_fused__softmax_mean_2)
        /*002c*/ 	.word	0x00000000
.L_7:


//--------------------- .nv.info.triton_poi_fused__softmax_mean_2 --------------------------
	.section	.nv.info.triton_poi_fused__softmax_mean_2,"",@"SHT_CUDA_INFO"
	.sectionflags	@""
	.align	4


	//----- nvinfo : EIATTR_CUDA_API_VERSION
	.align		4
        /*0000*/ 	.byte	0x04, 0x37
        /*0002*/ 	.short	(.L_9 - .L_8)
.L_8:
        /*0004*/ 	.word	0x0000007c


	//----- nvinfo : EIATTR_KPARAM_INFO
	.align		4
.L_9:
        /*0008*/ 	.byte	0x04, 0x17
        /*000a*/ 	.short	(.L_11 - .L_10)
.L_10:
        /*000c*/ 	.word	0x00000000
        /*0010*/ 	.short	0x0003
        /*0012*/ 	.short	0x0018
        /*0014*/ 	.byte	0x00, 0xf0, 0x11, 0x00


	//----- nvinfo : EIATTR_KPARAM_INFO
	.align		4
.L_11:
        /*0018*/ 	.byte	0x04, 0x17
        /*001a*/ 	.short	(.L_13 - .L_12)
.L_12:
        /*001c*/ 	.word	0x00000000
        /*0020*/ 	.short	0x0002
        /*0022*/ 	.short	0x0010
        /*0024*/ 	.byte	0x00, 0xf4, 0x21, 0x00


	//----- nvinfo : EIATTR_KPARAM_INFO
	.align		4
.L_13:
        /*0028*/ 	.byte	0x04, 0x17
        /*002a*/ 	.short	(.L_15 - .L_14)
.L_14:
        /*002c*/ 	.word	0x00000000
        /*0030*/ 	.short	0x0001
        /*0032*/ 	.short	0x0008
        /*0034*/ 	.byte	0x00, 0xf4, 0x21, 0x00


	//----- nvinfo : EIATTR_KPARAM_INFO
	.align		4
.L_15:
        /*0038*/ 	.byte	0x04, 0x17
        /*003a*/ 	.short	(.L_17 - .L_16)
.L_16:
        /*003c*/ 	.word	0x00000000
        /*0040*/ 	.short	0x0000
        /*0042*/ 	.short	0x0000
        /*0044*/ 	.byte	0x00, 0xf4, 0x21, 0x00


	//----- nvinfo : EIATTR_SPARSE_MMA_MASK
	.align		4
.L_17:
        /*0048*/ 	.byte	0x03, 0x50
        /*004a*/ 	.short	0x0000


	//----- nvinfo : EIATTR_MAXREG_COUNT
	.align		4
        /*004c*/ 	.byte	0x03, 0x1b
        /*004e*/ 	.short	0x00ff


	//----- nvinfo : EIATTR_EXIT_INSTR_OFFSETS
	.align		4
        /*0050*/ 	.byte	0x04, 0x1c
        /*0052*/ 	.short	(.L_19 - .L_18)


	//   ....[0]....
.L_18:
        /*0054*/ 	.word	0x000002d0


	//   ....[1]....
        /*0058*/ 	.word	0x000002f0


	//----- nvinfo : EIATTR_REQNTID
	.align		4
.L_19:
        /*005c*/ 	.byte	0x04, 0x10
        /*005e*/ 	.short	(.L_21 - .L_20)
.L_20:
        /*0060*/ 	.word	0x00000020
        /*0064*/ 	.word	0x00000001
        /*0068*/ 	.word	0x00000001


	//----- nvinfo : EIATTR_CBANK_PARAM_SIZE
	.align		4
.L_21:
        /*006c*/ 	.byte	0x03, 0x19
        /*006e*/ 	.short	0x001c


	//----- nvinfo : EIATTR_PARAM_CBANK
	.align		4
        /*0070*/ 	.byte	0x04, 0x0a
        /*0072*/ 	.short	(.L_23 - .L_22)
	.align		4
.L_22:
        /*0074*/ 	.word	index@(.nv.constant0.triton_poi_fused__softmax_mean_2)
        /*0078*/ 	.short	0x0210
        /*007a*/ 	.short	0x001c


	//----- nvinfo : EIATTR_SW_WAR
	.align		4
.L_23:
        /*007c*/ 	.byte	0x04, 0x36
        /*007e*/ 	.short	(.L_25 - .L_24)
.L_24:
        /*0080*/ 	.word	0x00000008
.L_25:


//--------------------- .nv.callgraph             --------------------------
	.section	.nv.callgraph,"",@"SHT_CUDA_CALLGRAPH"
	.align	4
	.sectionentsize	8
	.align		4
        /*0000*/ 	.word	0x00000000
	.align		4
        /*0004*/ 	.word	0xffffffff
	.align		4
        /*0008*/ 	.word	0x00000000
	.align		4
        /*000c*/ 	.word	0xfffffffe
	.align		4
        /*0010*/ 	.word	0x00000000
	.align		4
        /*0014*/ 	.word	0xfffffffd
	.align		4
        /*0018*/ 	.word	0x00000000
	.align		4
        /*001c*/ 	.word	0xfffffffc


//--------------------- .text.triton_poi_fused__softmax_mean_2 --------------------------
	.section	.text.triton_poi_fused__softmax_mean_2,"ax",@progbits
	.align	128
        .global         triton_poi_fused__softmax_mean_2
        .type           triton_poi_fused__softmax_mean_2,@function
        .size           triton_poi_fused__softmax_mean_2,(.L_x_1 - triton_poi_fused__softmax_mean_2)
        .other          triton_poi_fused__softmax_mean_2,@"STO_CUDA_ENTRY STV_DEFAULT"
triton_poi_fused__softmax_mean_2:
.text.triton_poi_fused__softmax_mean_2:
[----:B------:R-:W0:Y:S02]  /*0000*/  LDC R1, c[0x0][0x28] ;  /* 0x00000a00ff017b82 */ /* 0x000e240000000800 */
[----:B------:R-:W1:Y:S01]  /*0010*/  S2R R16, SR_TID.X ;  /* 0x0000000000107919 */ /* 0x000e620000002100 */
[----:B------:R-:W2:Y:S01]  /*0020*/  LDC.64 R8, c[0x0][0x210] ;  /* 0x00008400ff087b82 */ /* 0x000ea20000000a00 */
[----:B------:R-:W-:Y:S01]  /*0030*/  HFMA2.MMA R12, -RZ, RZ, 0, 0 ;  /* 0x00000000ff0c7435 */ /* 0x000fe200000001ff */
[----:B------:R-:W3:Y:S06]  /*0040*/  S2R R3, SR_CTAID.X ;  /* 0x0000000000037919 */ /* 0x000eec0000002500 */
[----:B------:R-:W4:Y:S01]  /*0050*/  LDC.64 R10, c[0x0][0x218] ;  /* 0x00008600ff0a7b82 */ /* 0x000f220000000a00 */
[----:B------:R-:W-:Y:S01]  /*0060*/  MOV R17, RZ ;  /* 0x000000ff00117202 */ /* 0x000fe20000000f00 */
[----:B------:R-:W-:Y:S01]  /*0070*/  HFMA2.MMA R14, -RZ, RZ, 0, 0 ;  /* 0x00000000ff0e7435 */ /* 0x000fe200000001ff */
[----:B------:R-:W-:Y:S01]  /*0080*/  ULDC.64 UR4, c[0x0][0x208] ;  /* 0x0000820000047ab9 */ /* 0x000fe20000000a00 */
[----:B-1----:R-:W-:-:S04]  /*0090*/  LOP3.LUT R0, R16, 0xf, RZ, 0xc0, !PT ;  /* 0x0000000f10007812 */ /* 0x002fc800078ec0ff */
[----:B---3--:R-:W-:Y:S02]  /*00a0*/  LEA R13, R3, R0, 0x4 ;  /* 0x00000000030d7211 */ /* 0x008fe400078e20ff */
[----:B------:R-:W-:Y:S02]  /*00b0*/  SHF.R.S32.HI R0, RZ, 0x1b, R3 ;  /* 0x0000001bff007819 */ /* 0x000fe40000011403 */
[C---:B------:R-:W-:Y:S01]  /*00c0*/  ISETP.GE.AND P0, PT, R13.reuse, 0x10, PT ;  /* 0x000000100d00780c */ /* 0x040fe20003f06270 */
[C---:B------:R-:W-:Y:S01]  /*00d0*/  VIADD R5, R13.reuse, 0x10 ;  /* 0x000000100d057836 */ /* 0x040fe20000000000 */
[----:B------:R-:W-:Y:S01]  /*00e0*/  SGXT R0, R0, 0x1 ;  /* 0x000000010000781a */ /* 0x000fe20000000200 */
[----:B--2---:R-:W-:-:S03]  /*00f0*/  IMAD.WIDE R2, R13, 0x4, R8 ;  /* 0x000000040d027825 */ /* 0x004fc600078e0208 */
[----:B------:R-:W-:Y:S01]  /*0100*/  LEA.HI R0, R0, R13, RZ, 0x2 ;  /* 0x0000000d00007211 */ /* 0x000fe200078f10ff */
[----:B------:R-:W-:-:S03]  /*0110*/  VIADD R7, R13, 0x20 ;  /* 0x000000200d077836 */ /* 0x000fc60000000000 */
[----:B------:R-:W-:Y:S01]  /*0120*/  LOP3.LUT R0, R0, 0xfffffffc, RZ, 0xc0, !PT ;  /* 0xfffffffc00007812 */ /* 0x000fe200078ec0ff */
[----:B------:R-:W-:Y:S01]  /*0130*/  IMAD.WIDE R4, R5, 0x4, R8 ;  /* 0x0000000405047825 */ /* 0x000fe200078e0208 */
[----:B------:R-:W-:Y:S01]  /*0140*/  IADD3 R19, R13, 0x30, RZ ;  /* 0x000000300d137810 */ /* 0x000fe20007ffe0ff */
[----:B------:R1:W2:Y:S02]  /*0150*/  @!P0 LDG.E R12, desc[UR4][R2.64] ;  /* 0x00000004020c8981 */ /* 0x0002a4000c1e1900 */
[----:B------:R-:W-:Y:S02]  /*0160*/  IMAD.IADD R15, R13, 0x1, -R0 ;  /* 0x000000010d0f7824 */ /* 0x000fe400078e0a00 */
[----:B------:R-:W-:Y:S01]  /*0170*/  IMAD.WIDE R6, R7, 0x4, R8 ;  /* 0x0000000407067825 */ /* 0x000fe200078e0208 */
[----:B------:R3:W2:Y:S01]  /*0180*/  @!P0 LDG.E R17, desc[UR4][R4.64] ;  /* 0x0000000404118981 */ /* 0x0006a2000c1e1900 */
[----:B------:R-:W-:-:S03]  /*0190*/  MOV R0, RZ ;  /* 0x000000ff00007202 */ /* 0x000fc60000000f00 */
[----:B------:R-:W5:Y:S01]  /*01a0*/  @!P0 LDG.E R14, desc[UR4][R6.64] ;  /* 0x00000004060e8981 */ /* 0x000f62000c1e1900 */
[----:B-1----:R-:W-:-:S04]  /*01b0*/  IMAD.WIDE R2, R19, 0x4, R8 ;  /* 0x0000000413027825 */ /* 0x002fc800078e0208 */
[----:B----4-:R-:W-:Y:S01]  /*01c0*/  IMAD.WIDE R8, R15, 0x4, R10 ;  /* 0x000000040f087825 */ /* 0x010fe200078e020a */
[----:B------:R-:W-:Y:S01]  /*01d0*/  HFMA2.MMA R10, -RZ, RZ, 0, 0 ;  /* 0x00000000ff0a7435 */ /* 0x000fe200000001ff */
[----:B------:R1:W4:Y:S01]  /*01e0*/  @!P0 LDG.E R0, desc[UR4][R2.64] ;  /* 0x0000000402008981 */ /* 0x000322000c1e1900 */
[----:B---3--:R-:W1:Y:S08]  /*01f0*/  LDC.64 R4, c[0x0][0x220] ;  /* 0x00008800ff047b82 */ /* 0x008e700000000a00 */
[----:B------:R-:W3:Y:S01]  /*0200*/  @!P0 LDG.E.EL R10, desc[UR4][R8.64] ;  /* 0x00000004080a8981 */ /* 0x000ee2000c2e1900 */
[----:B------:R-:W-:-:S04]  /*0210*/  LOP3.LUT P0, RZ, R16, 0x10, RZ, 0xc0, !PT ;  /* 0x0000001010ff7812 */ /* 0x000fc8000780c0ff */
[C---:B------:R-:W-:Y:S01]  /*0220*/  ISETP.LT.AND P0, PT, R13.reuse, 0x10, !P0 ;  /* 0x000000100d00780c */ /* 0x040fe20004701270 */
[----:B-1----:R-:W-:-:S04]  /*0230*/  IMAD.WIDE R2, R13, 0x4, R4 ;  /* 0x000000040d027825 */ /* 0x002fc800078e0204 */
[----:B--2---:R-:W-:-:S04]  /*0240*/  FADD R17, R17, R12 ;  /* 0x0000000c11117221 */ /* 0x004fc80000000000 */
[----:B-----5:R-:W-:-:S04]  /*0250*/  FADD R17, R17, R14 ;  /* 0x0000000e11117221 */ /* 0x020fc80000000000 */
[----:B----4-:R-:W-:-:S04]  /*0260*/  FADD R17, R17, R0 ;  /* 0x0000000011117221 */ /* 0x010fc80000000000 */
[----:B---3--:R-:W-:-:S04]  /*0270*/  FFMA R10, R17, 0.25, -R10 ;  /* 0x3e800000110a7823 */ /* 0x008fc8000000080a */
[----:B------:R-:W-:-:S05]  /*0280*/  FMUL R10, R10, 1.4426950216293334961 ;  /* 0x3fb8aa3b0a0a7820 */ /* 0x000fca0000400000 */
[----:B------:R-:W-:-:S13]  /*0290*/  FSETP.GEU.AND P1, PT, R10, -126, PT ;  /* 0xc2fc00000a00780b */ /* 0x000fda0003f2e000 */
[----:B------:R-:W-:-:S04]  /*02a0*/  @!P1 FMUL R10, R10, 0.5 ;  /* 0x3f0000000a0a9820 */ /* 0x000fc80000400000 */
[----:B------:R-:W1:Y:S02]  /*02b0*/  MUFU.EX2 R7, R10 ;  /* 0x0000000a00077308 */ /* 0x000e640000000800 */
[----:B-1----:R-:W-:Y:S01]  /*02c0*/  @!P1 FMUL R7, R7, R7 ;  /* 0x0000000707079220 */ /* 0x002fe20000400000 */
[----:B------:R-:W-:Y:S06]  /*02d0*/  @!P0 EXIT ;  /* 0x000000000000894d */ /* 0x000fec0003800000 */
[----:B------:R-:W-:Y:S01]  /*02e0*/  STG.E desc[UR4][R2.64], R7 ;  /* 0x0000000702007986 */ /* 0x000fe2000c101904 */
[----:B------:R-:W-:Y:S05]  /*02f0*/  EXIT ;  /* 0x000000000000794d */ /* 0x000fea0003800000 */
.L_x_0:
[----:B------:R-:W-:-:S00]  /*0300*/  BRA `(.L_x_0) ;  /* 0xfffffffc00fc7947 */ /* 0x000fc0000383ffff */
[----:B------:R-:W-:-:S00]  /*0310*/  NOP ;  /* 0x0000000000007918 */ /* 0x000fc00000000000 */
        /* <DEDUP_REMOVED lines=14> */
.L_x_1:


//--------------------- .nv.constant0.triton_poi_fused__softmax_mean_2 --------------------------
	.section	.nv.constant0.triton_poi_fused__softmax_mean_2,"a",@progbits
	.sectionflags	@""
	.align	4
.nv.constant0.triton_poi_fused__softmax_mean_2:
	.zero		556
